//
// Generated by NVIDIA NVVM Compiler
//
// Compiler Build ID: CL-36424714
// Cuda compilation tools, release 13.0, V13.0.88
// Based on NVVM 20.0.0
//

.version 9.0
.target sm_100
.address_size 64

	// .globl	_Z22groupNormForwardKernelPKfPfS0_S0_iiiiif
.extern .shared .align 16 .b8 shared[];

.visible .entry _Z22groupNormForwardKernelPKfPfS0_S0_iiiiif(
	.param .u64 .ptr .align 1 _Z22groupNormForwardKernelPKfPfS0_S0_iiiiif_param_0,
	.param .u64 .ptr .align 1 _Z22groupNormForwardKernelPKfPfS0_S0_iiiiif_param_1,
	.param .u64 .ptr .align 1 _Z22groupNormForwardKernelPKfPfS0_S0_iiiiif_param_2,
	.param .u64 .ptr .align 1 _Z22groupNormForwardKernelPKfPfS0_S0_iiiiif_param_3,
	.param .u32 _Z22groupNormForwardKernelPKfPfS0_S0_iiiiif_param_4,
	.param .u32 _Z22groupNormForwardKernelPKfPfS0_S0_iiiiif_param_5,
	.param .u32 _Z22groupNormForwardKernelPKfPfS0_S0_iiiiif_param_6,
	.param .u32 _Z22groupNormForwardKernelPKfPfS0_S0_iiiiif_param_7,
	.param .u32 _Z22groupNormForwardKernelPKfPfS0_S0_iiiiif_param_8,
	.param .f32 _Z22groupNormForwardKernelPKfPfS0_S0_iiiiif_param_9
)
{
	.reg .pred 	%p<8>;
	.reg .b32 	%r<45>;
	.reg .b32 	%f<36>;
	.reg .b64 	%rd<17>;

	ld.param.u64 	%rd8, [_Z22groupNormForwardKernelPKfPfS0_S0_iiiiif_param_0];
	ld.param.u64 	%rd5, [_Z22groupNormForwardKernelPKfPfS0_S0_iiiiif_param_1];
	ld.param.u64 	%rd6, [_Z22groupNormForwardKernelPKfPfS0_S0_iiiiif_param_2];
	ld.param.u64 	%rd7, [_Z22groupNormForwardKernelPKfPfS0_S0_iiiiif_param_3];
	ld.param.u32 	%r19, [_Z22groupNormForwardKernelPKfPfS0_S0_iiiiif_param_5];
	ld.param.u32 	%r20, [_Z22groupNormForwardKernelPKfPfS0_S0_iiiiif_param_6];
	ld.param.u32 	%r21, [_Z22groupNormForwardKernelPKfPfS0_S0_iiiiif_param_7];
	ld.param.u32 	%r22, [_Z22groupNormForwardKernelPKfPfS0_S0_iiiiif_param_8];
	ld.param.f32 	%f10, [_Z22groupNormForwardKernelPKfPfS0_S0_iiiiif_param_9];
	cvta.to.global.u64 	%rd1, %rd8;
	mov.u32 	%r1, %ctaid.x;
	mov.u32 	%r23, %ctaid.y;
	div.s32 	%r24, %r19, %r22;
	mul.lo.s32 	%r2, %r21, %r20;
	mul.lo.s32 	%r3, %r24, %r2;
	mul.lo.s32 	%r4, %r24, %r23;
	mov.u32 	%r44, %tid.x;
	setp.ge.s32 	%p1, %r44, %r3;
	mov.f32 	%f34, 0f00000000;
	mov.f32 	%f35, %f34;
	@%p1 bra 	$L__BB0_3;
	mad.lo.s32 	%r6, %r19, %r1, %r4;
	mov.f32 	%f35, 0f00000000;
	mov.u32 	%r7, %ntid.x;
	mov.u32 	%r42, %r44;
	mov.f32 	%f34, %f35;
$L__BB0_2:
	div.s32 	%r25, %r42, %r2;
	mul.lo.s32 	%r26, %r25, %r2;
	sub.s32 	%r27, %r42, %r26;
	add.s32 	%r28, %r6, %r25;
	mad.lo.s32 	%r29, %r2, %r28, %r27;
	mul.wide.s32 	%rd9, %r29, 4;
	add.s64 	%rd10, %rd1, %rd9;
	ld.global.f32 	%f13, [%rd10];
	add.f32 	%f34, %f34, %f13;
	fma.rn.f32 	%f35, %f13, %f13, %f35;
	add.s32 	%r42, %r42, %r7;
	setp.lt.s32 	%p2, %r42, %r3;
	@%p2 bra 	$L__BB0_2;
$L__BB0_3:
	mov.u32 	%r10, %ntid.x;
	shl.b32 	%r30, %r10, 2;
	mov.u32 	%r31, shared;
	add.s32 	%r11, %r31, %r30;
	shl.b32 	%r32, %r44, 2;
	add.s32 	%r12, %r31, %r32;
	st.shared.f32 	[%r12], %f34;
	add.s32 	%r13, %r11, %r32;
	st.shared.f32 	[%r13], %f35;
	bar.sync 	0;
	setp.lt.u32 	%p3, %r10, 2;
	@%p3 bra 	$L__BB0_8;
	mov.u32 	%r43, %r10;
$L__BB0_5:
	shr.u32 	%r15, %r43, 1;
	setp.ge.u32 	%p4, %r44, %r15;
	@%p4 bra 	$L__BB0_7;
	shl.b32 	%r33, %r15, 2;
	add.s32 	%r34, %r12, %r33;
	ld.shared.f32 	%f14, [%r34];
	ld.shared.f32 	%f15, [%r12];
	add.f32 	%f16, %f14, %f15;
	st.shared.f32 	[%r12], %f16;
	add.s32 	%r35, %r13, %r33;
	ld.shared.f32 	%f17, [%r35];
	ld.shared.f32 	%f18, [%r13];
	add.f32 	%f19, %f17, %f18;
	st.shared.f32 	[%r13], %f19;
$L__BB0_7:
	bar.sync 	0;
	setp.gt.u32 	%p5, %r43, 3;
	mov.u32 	%r43, %r15;
	@%p5 bra 	$L__BB0_5;
$L__BB0_8:
	setp.ge.s32 	%p6, %r44, %r3;
	ld.shared.f32 	%f20, [shared];
	cvt.rn.f32.s32 	%f21, %r3;
	div.rn.f32 	%f7, %f20, %f21;
	ld.shared.f32 	%f22, [%r11];
	div.rn.f32 	%f23, %f22, %f21;
	mul.f32 	%f24, %f7, %f7;
	sub.f32 	%f25, %f23, %f24;
	add.f32 	%f8, %f10, %f25;
	bar.sync 	0;
	@%p6 bra 	$L__BB0_11;
	mul.lo.s32 	%r16, %r19, %r1;
	cvta.to.global.u64 	%rd2, %rd6;
	cvta.to.global.u64 	%rd3, %rd7;
	cvta.to.global.u64 	%rd4, %rd5;
	rsqrt.approx.f32 	%f9, %f8;
$L__BB0_10:
	div.s32 	%r36, %r44, %r2;
	mul.lo.s32 	%r37, %r36, %r2;
	sub.s32 	%r38, %r44, %r37;
	add.s32 	%r39, %r36, %r4;
	add.s32 	%r40, %r39, %r16;
	mad.lo.s32 	%r41, %r40, %r2, %r38;
	mul.wide.s32 	%rd11, %r41, 4;
	add.s64 	%rd12, %rd1, %rd11;
	ld.global.f32 	%f26, [%rd12];
	sub.f32 	%f27, %f26, %f7;
	mul.f32 	%f28, %f9, %f27;
	mul.wide.s32 	%rd13, %r39, 4;
	add.s64 	%rd14, %rd2, %rd13;
	ld.global.f32 	%f29, [%rd14];
	add.s64 	%rd15, %rd3, %rd13;
	ld.global.f32 	%f30, [%rd15];
	fma.rn.f32 	%f31, %f29, %f28, %f30;
	add.s64 	%rd16, %rd4, %rd11;
	st.global.f32 	[%rd16], %f31;
	add.s32 	%r44, %r44, %r10;
	setp.lt.s32 	%p7, %r44, %r3;
	@%p7 bra 	$L__BB0_10;
$L__BB0_11:
	ret;

}


// ===== COMPILED SASS (sm_100) =====

	.target	sm_100

	.elftype	@"ET_EXEC"


//--------------------- .note.nv.tkinfo           --------------------------
	.section	.note.nv.tkinfo,"",@"SHT_NOTE"
	.sectionflags	@"SHF_NOTE_NV_TKINFO"
	.tkinfo
        /*0018*/ 	.word	0x00000002
        /*0030*/ 	.string	""
        /*0030*/ 	.string	"ptxas"
        /*0030*/ 	.string	"Cuda compilation tools, release 13.0, V13.0.88"
        /*0030*/ 	.string	"Build cuda_13.0.r13.0/compiler.36424714_0"
        /*0030*/ 	.string	"-arch sm_100 -m 64 "



//--------------------- .note.nv.cuinfo           --------------------------
	.section	.note.nv.cuinfo,"",@"SHT_NOTE"
	.sectionflags	@"SHF_NOTE_NV_CUINFO"
        /*0018*/ 	.short	0x0002
        /*001a*/ 	.short	0x0064
        /*001c*/ 	.short	0x0082
	.zero		2


//--------------------- .nv.info                  --------------------------
	.section	.nv.info,"",@"SHT_CUDA_INFO"
	.align	4


	//----- nvinfo : EIATTR_REGCOUNT
	.align		4
        /*0000*/ 	.byte	0x04, 0x2f
        /*0002*/ 	.short	(.L_1 - .L_0)
	.align		4
.L_0:
        /*0004*/ 	.word	index@(_Z22groupNormForwardKernelPKfPfS0_S0_iiiiif)
        /*0008*/ 	.word	0x0000001e


	//----- nvinfo : EIATTR_FRAME_SIZE
	.align		4
.L_1:
        /*000c*/ 	.byte	0x04, 0x11
        /*000e*/ 	.short	(.L_3 - .L_2)
	.align		4
.L_2:
        /*0010*/ 	.word	index@($__internal_0_$__cuda_sm3x_div_rn_noftz_f32_slowpath)
        /*0014*/ 	.word	0x00000000


	//----- nvinfo : EIATTR_FRAME_SIZE
	.align		4
.L_3:
        /*0018*/ 	.byte	0x04, 0x11
        /*001a*/ 	.short	(.L_5 - .L_4)
	.align		4
.L_4:
        /*001c*/ 	.word	index@(_Z22groupNormForwardKernelPKfPfS0_S0_iiiiif)
        /*0020*/ 	.word	0x00000000


	//----- nvinfo : EIATTR_MIN_STACK_SIZE
	.align		4
.L_5:
        /*0024*/ 	.byte	0x04, 0x12
        /*0026*/ 	.short	(.L_7 - .L_6)
	.align		4
.L_6:
        /*0028*/ 	.word	index@(_Z22groupNormForwardKernelPKfPfS0_S0_iiiiif)
        /*002c*/ 	.word	0x00000000
.L_7:


//--------------------- .nv.compat                --------------------------
	.section	.nv.compat,"",@"SHT_CUDA_COMPAT_INFO"
	.align	4
        /*0000*/ 	.byte	0x02, 0x09, 0x00, 0x00, 0x02, 0x02, 0x01, 0x00, 0x02, 0x05, 0x05, 0x00, 0x03, 0x07, 0x01, 0x01
        /*0010*/ 	.byte	0x02, 0x03, 0x00, 0x00, 0x02, 0x06, 0x01, 0x00, 0x04, 0x0b, 0x08, 0x00, 0x01, 0x00, 0x00, 0x00
        /*0020*/ 	.byte	0x00, 0x00, 0x00, 0x00


//--------------------- .nv.info._Z22groupNormForwardKernelPKfPfS0_S0_iiiiif --------------------------
	.section	.nv.info._Z22groupNormForwardKernelPKfPfS0_S0_iiiiif,"",@"SHT_CUDA_INFO"
	.sectionflags	@""
	.align	4


	//----- nvinfo : EIATTR_CUDA_API_VERSION
	.align		4
        /*0000*/ 	.byte	0x04, 0x37
        /*0002*/ 	.short	(.L_9 - .L_8)
.L_8:
        /*0004*/ 	.word	0x00000082


	//----- nvinfo : EIATTR_KPARAM_INFO
	.align		4
.L_9:
        /*0008*/ 	.byte	0x04, 0x17
        /*000a*/ 	.short	(.L_11 - .L_10)
.L_10:
        /*000c*/ 	.word	0x00000000
        /*0010*/ 	.short	0x0009
        /*0012*/ 	.short	0x0034
        /*0014*/ 	.byte	0x00, 0xf0, 0x11, 0x00


	//----- nvinfo : EIATTR_KPARAM_INFO
	.align		4
.L_11:
        /*0018*/ 	.byte	0x04, 0x17
        /*001a*/ 	.short	(.L_13 - .L_12)
.L_12:
        /*001c*/ 	.word	0x00000000
        /*0020*/ 	.short	0x0008
        /*0022*/ 	.short	0x0030
        /*0024*/ 	.byte	0x00, 0xf0, 0x11, 0x00


	//----- nvinfo : EIATTR_KPARAM_INFO
	.align		4
.L_13:
        /*0028*/ 	.byte	0x04, 0x17
        /*002a*/ 	.short	(.L_15 - .L_14)
.L_14:
        /*002c*/ 	.word	0x00000000
        /*0030*/ 	.short	0x0007
        /*0032*/ 	.short	0x002c
        /*0034*/ 	.byte	0x00, 0xf0, 0x11, 0x00


	//----- nvinfo : EIATTR_KPARAM_INFO
	.align		4
.L_15:
        /*0038*/ 	.byte	0x04, 0x17
        /*003a*/ 	.short	(.L_17 - .L_16)
.L_16:
        /*003c*/ 	.word	0x00000000
        /*0040*/ 	.short	0x0006
        /*0042*/ 	.short	0x0028
        /*0044*/ 	.byte	0x00, 0xf0, 0x11, 0x00


	//----- nvinfo : EIATTR_KPARAM_INFO
	.align		4
.L_17:
        /*0048*/ 	.byte	0x04, 0x17
        /*004a*/ 	.short	(.L_19 - .L_18)
.L_18:
        /*004c*/ 	.word	0x00000000
        /*0050*/ 	.short	0x0005
        /*0052*/ 	.short	0x0024
        /*0054*/ 	.byte	0x00, 0xf0, 0x11, 0x00


	//----- nvinfo : EIATTR_KPARAM_INFO
	.align		4
.L_19:
        /*0058*/ 	.byte	0x04, 0x17
        /*005a*/ 	.short	(.L_21 - .L_20)
.L_20:
        /*005c*/ 	.word	0x00000000
        /*0060*/ 	.short	0x0004
        /*0062*/ 	.short	0x0020
        /*0064*/ 	.byte	0x00, 0xf0, 0x11, 0x00


	//----- nvinfo : EIATTR_KPARAM_INFO
	.align		4
.L_21:
        /*0068*/ 	.byte	0x04, 0x17
        /*006a*/ 	.short	(.L_23 - .L_22)
.L_22:
        /*006c*/ 	.word	0x00000000
        /*0070*/ 	.short	0x0003
        /*0072*/ 	.short	0x0018
        /*0074*/ 	.byte	0x00, 0xf5, 0x21, 0x00


	//----- nvinfo : EIATTR_KPARAM_INFO
	.align		4
.L_23:
        /*0078*/ 	.byte	0x04, 0x17
        /*007a*/ 	.short	(.L_25 - .L_24)
.L_24:
        /*007c*/ 	.word	0x00000000
        /*0080*/ 	.short	0x0002
        /*0082*/ 	.short	0x0010
        /*0084*/ 	.byte	0x00, 0xf5, 0x21, 0x00


	//----- nvinfo : EIATTR_KPARAM_INFO
	.align		4
.L_25:
        /*0088*/ 	.byte	0x04, 0x17
        /*008a*/ 	.short	(.L_27 - .L_26)
.L_26:
        /*008c*/ 	.word	0x00000000
        /*0090*/ 	.short	0x0001
        /*0092*/ 	.short	0x0008
        /*0094*/ 	.byte	0x00, 0xf5, 0x21, 0x00


	//----- nvinfo : EIATTR_KPARAM_INFO
	.align		4
.L_27:
        /*0098*/ 	.byte	0x04, 0x17
        /*009a*/ 	.short	(.L_29 - .L_28)
.L_28:
        /*009c*/ 	.word	0x00000000
        /*00a0*/ 	.short	0x0000
        /*00a2*/ 	.short	0x0000
        /*00a4*/ 	.byte	0x00, 0xf5, 0x21, 0x00


	//----- nvinfo : EIATTR_SPARSE_MMA_MASK
	.align		4
.L_29:
        /*00a8*/ 	.byte	0x03, 0x50
        /*00aa*/ 	.short	0x0000


	//----- nvinfo : EIATTR_MAXREG_COUNT
	.align		4
        /*00ac*/ 	.byte	0x03, 0x1b
        /*00ae*/ 	.short	0x00ff


	//----- nvinfo : EIATTR_NUM_BARRIERS
	.align		4
        /*00b0*/ 	.byte	0x02, 0x4c
        /*00b2*/ 	.byte	0x01
	.zero		1


	//----- nvinfo : EIATTR_MERCURY_ISA_VERSION
	.align		4
        /*00b4*/ 	.byte	0x03, 0x5f
        /*00b6*/ 	.short	0x0101


	//----- nvinfo : EIATTR_VRC_CTA_INIT_COUNT
	.align		4
        /*00b8*/ 	.byte	0x02, 0x4a
	.zero		1
	.zero		1


	//----- nvinfo : EIATTR_EXIT_INSTR_OFFSETS
	.align		4
        /*00bc*/ 	.byte	0x04, 0x1c
        /*00be*/ 	.short	(.L_31 - .L_30)


	//   ....[0]....
.L_30:
        /*00c0*/ 	.word	0x00000940


	//   ....[1]....
        /*00c4*/ 	.word	0x00000cb0


	//----- nvinfo : EIATTR_CRS_STACK_SIZE
	.align		4
.L_31:
        /*00c8*/ 	.byte	0x04, 0x1e
        /*00ca*/ 	.short	(.L_33 - .L_32)
.L_32:
        /*00cc*/ 	.word	0x00000000


	//----- nvinfo : EIATTR_CBANK_PARAM_SIZE
	.align		4
.L_33:
        /*00d0*/ 	.byte	0x03, 0x19
        /*00d2*/ 	.short	0x0038


	//----- nvinfo : EIATTR_PARAM_CBANK
	.align		4
        /*00d4*/ 	.byte	0x04, 0x0a
        /*00d6*/ 	.short	(.L_35 - .L_34)
	.align		4
.L_34:
        /*00d8*/ 	.word	index@(.nv.constant0._Z22groupNormForwardKernelPKfPfS0_S0_iiiiif)
        /*00dc*/ 	.short	0x0380
        /*00de*/ 	.short	0x0038


	//----- nvinfo : EIATTR_SW_WAR
	.align		4
.L_35:
        /*00e0*/ 	.byte	0x04, 0x36
        /*00e2*/ 	.short	(.L_37 - .L_36)
.L_36:
        /*00e4*/ 	.word	0x00000008
.L_37:


//--------------------- .nv.callgraph             --------------------------
	.section	.nv.callgraph,"",@"SHT_CUDA_CALLGRAPH"
	.align	4
	.sectionentsize	8
	.align		4
        /*0000*/ 	.word	0x00000000
	.align		4
        /*0004*/ 	.word	0xffffffff
	.align		4
        /*0008*/ 	.word	0x00000000
	.align		4
        /*000c*/ 	.word	0xfffffffe
	.align		4
        /*0010*/ 	.word	0x00000000
	.align		4
        /*0014*/ 	.word	0xfffffffd
	.align		4
        /*0018*/ 	.word	0x00000000
	.align		4
        /*001c*/ 	.word	0xfffffffc


//--------------------- .text._Z22groupNormForwardKernelPKfPfS0_S0_iiiiif --------------------------
	.section	.text._Z22groupNormForwardKernelPKfPfS0_S0_iiiiif,"ax",@progbits
	.align	128
        .global         _Z22groupNormForwardKernelPKfPfS0_S0_iiiiif
        .type           _Z22groupNormForwardKernelPKfPfS0_S0_iiiiif,@function
        .size           _Z22groupNormForwardKernelPKfPfS0_S0_iiiiif,(.L_x_19 - _Z22groupNormForwardKernelPKfPfS0_S0_iiiiif)
        .other          _Z22groupNormForwardKernelPKfPfS0_S0_iiiiif,@"STO_CUDA_ENTRY STV_DEFAULT"
_Z22groupNormForwardKernelPKfPfS0_S0_iiiiif:
.text._Z22groupNormForwardKernelPKfPfS0_S0_iiiiif:
[----:B------:R-:W-:Y:S08]  /*0000*/  LDC R1, c[0x0][0x37c] ;  /* 0x0000df00ff017b82 */ /* 0x000ff00000000800 */
[----:B------:R-:W0:Y:S01]  /*0010*/  LDC R6, c[0x0][0x3b0] ;  /* 0x0000ec00ff067b82 */ /* 0x000e220000000800 */
[----:B------:R-:W1:Y:S01]  /*0020*/  LDCU.64 UR10, c[0x0][0x358] ;  /* 0x00006b00ff0a77ac */ /* 0x000e620008000a00 */
[----:B------:R-:W-:Y:S01]  /*0030*/  BSSY.RECONVERGENT B0, `(.L_x_0) ;  /* 0x000004e000007945 */ /* 0x000fe20003800200 */
[----:B------:R-:W-:-:S05]  /*0040*/  CS2R R10, SRZ ;  /* 0x00000000000a7805 */ /* 0x000fca000001ff00 */
[----:B------:R-:W2:Y:S08]  /*0050*/  LDC R3, c[0x0][0x3a4] ;  /* 0x0000e900ff037b82 */ /* 0x000eb00000000800 */
[----:B------:R-:W3:Y:S01]  /*0060*/  S2UR UR4, SR_CTAID.Y ;  /* 0x00000000000479c3 */ /* 0x000ee20000002600 */
[----:B0-----:R-:W-:-:S07]  /*0070*/  IABS R7, R6 ;  /* 0x0000000600077213 */ /* 0x001fce0000000000 */
[----:B------:R-:W0:Y:S01]  /*0080*/  S2UR UR7, SR_CTAID.X ;  /* 0x00000000000779c3 */ /* 0x000e220000002500 */
[----:B------:R-:W4:Y:S08]  /*0090*/  I2F.RP R0, R7 ;  /* 0x0000000700007306 */ /* 0x000f300000209400 */
[----:B----4-:R-:W4:Y:S02]  /*00a0*/  MUFU.RCP R0, R0 ;  /* 0x0000000000007308 */ /* 0x010f240000001000 */
[----:B----4-:R-:W-:-:S06]  /*00b0*/  VIADD R4, R0, 0xffffffe ;  /* 0x0ffffffe00047836 */ /* 0x010fcc0000000000 */
[----:B------:R4:W5:Y:S02]  /*00c0*/  F2I.FTZ.U32.TRUNC.NTZ R5, R4 ;  /* 0x0000000400057305 */ /* 0x000964000021f000 */
[----:B----4-:R-:W-:Y:S02]  /*00d0*/  IMAD.MOV.U32 R4, RZ, RZ, RZ ;  /* 0x000000ffff047224 */ /* 0x010fe400078e00ff */
[----:B-----5:R-:W-:-:S04]  /*00e0*/  IMAD.MOV R2, RZ, RZ, -R5 ;  /* 0x000000ffff027224 */ /* 0x020fc800078e0a05 */
[----:B------:R-:W-:Y:S01]  /*00f0*/  IMAD R9, R2, R7, RZ ;  /* 0x0000000702097224 */ /* 0x000fe200078e02ff */
[----:B--2---:R-:W-:-:S03]  /*0100*/  IABS R2, R3 ;  /* 0x0000000300027213 */ /* 0x004fc60000000000 */
[----:B------:R-:W-:Y:S02]  /*0110*/  IMAD.HI.U32 R5, R5, R9, R4 ;  /* 0x0000000905057227 */ /* 0x000fe400078e0004 */
[----:B------:R-:W2:Y:S04]  /*0120*/  LDC.64 R8, c[0x0][0x3a8] ;  /* 0x0000ea00ff087b82 */ /* 0x000ea80000000a00 */
[----:B------:R-:W-:-:S04]  /*0130*/  IMAD.HI.U32 R5, R5, R2, RZ ;  /* 0x0000000205057227 */ /* 0x000fc800078e00ff */
[----:B------:R-:W-:-:S04]  /*0140*/  IMAD.MOV R0, RZ, RZ, -R5 ;  /* 0x000000ffff007224 */ /* 0x000fc800078e0a05 */
[----:B------:R-:W-:-:S05]  /*0150*/  IMAD R0, R7, R0, R2 ;  /* 0x0000000007007224 */ /* 0x000fca00078e0202 */
[----:B------:R-:W-:-:S13]  /*0160*/  ISETP.GT.U32.AND P1, PT, R7, R0, PT ;  /* 0x000000000700720c */ /* 0x000fda0003f24070 */
[-C--:B------:R-:W-:Y:S01]  /*0170*/  @!P1 IADD3 R0, PT, PT, R0, -R7.reuse, RZ ;  /* 0x8000000700009210 */ /* 0x080fe20007ffe0ff */
[----:B------:R-:W-:Y:S01]  /*0180*/  @!P1 VIADD R5, R5, 0x1 ;  /* 0x0000000105059836 */ /* 0x000fe20000000000 */
[----:B------:R-:W-:Y:S02]  /*0190*/  ISETP.NE.AND P1, PT, R6, RZ, PT ;  /* 0x000000ff0600720c */ /* 0x000fe40003f25270 */
[----:B------:R-:W-:Y:S02]  /*01a0*/  ISETP.GE.U32.AND P0, PT, R0, R7, PT ;  /* 0x000000070000720c */ /* 0x000fe40003f06070 */
[----:B------:R-:W4:Y:S01]  /*01b0*/  S2R R7, SR_TID.X ;  /* 0x0000000000077919 */ /* 0x000f220000002100 */
[----:B------:R-:W-:-:S04]  /*01c0*/  LOP3.LUT R0, R3, R6, RZ, 0x3c, !PT ;  /* 0x0000000603007212 */ /* 0x000fc800078e3cff */
[----:B------:R-:W-:-:S06]  /*01d0*/  ISETP.GE.AND P2, PT, R0, RZ, PT ;  /* 0x000000ff0000720c */ /* 0x000fcc0003f46270 */
[----:B------:R-:W-:-:S04]  /*01e0*/  @P0 VIADD R5, R5, 0x1 ;  /* 0x0000000105050836 */ /* 0x000fc80000000000 */
[----:B------:R-:W-:Y:S02]  /*01f0*/  IMAD.MOV.U32 R2, RZ, RZ, R5 ;  /* 0x000000ffff027224 */ /* 0x000fe400078e0005 */
[----:B--2---:R-:W-:-:S03]  /*0200*/  IMAD R5, R9, R8, RZ ;  /* 0x0000000809057224 */ /* 0x004fc600078e02ff */
[----:B------:R-:W-:Y:S02]  /*0210*/  @!P2 IADD3 R2, PT, PT, -R2, RZ, RZ ;  /* 0x000000ff0202a210 */ /* 0x000fe40007ffe1ff */
[----:B------:R-:W-:-:S05]  /*0220*/  @!P1 LOP3.LUT R2, RZ, R6, RZ, 0x33, !PT ;  /* 0x00000006ff029212 */ /* 0x000fca00078e33ff */
[C---:B------:R-:W-:Y:S02]  /*0230*/  IMAD R4, R2.reuse, R5, RZ ;  /* 0x0000000502047224 */ /* 0x040fe400078e02ff */
[----:B---3--:R-:W-:-:S03]  /*0240*/  IMAD R2, R2, UR4, RZ ;  /* 0x0000000402027c24 */ /* 0x008fc6000f8e02ff */
[----:B----4-:R-:W-:-:S13]  /*0250*/  ISETP.GE.AND P0, PT, R7, R4, PT ;  /* 0x000000040700720c */ /* 0x010fda0003f06270 */
[----:B01----:R-:W-:Y:S05]  /*0260*/  @P0 BRA `(.L_x_1) ;  /* 0x0000000000a80947 */ /* 0x003fea0003800000 */
[----:B------:R-:W-:Y:S01]  /*0270*/  IABS R0, R5 ;  /* 0x0000000500007213 */ /* 0x000fe20000000000 */
[----:B------:R-:W0:Y:S01]  /*0280*/  LDC R6, c[0x0][0x360] ;  /* 0x0000d800ff067b82 */ /* 0x000e220000000800 */
[----:B------:R-:W-:Y:S01]  /*0290*/  IMAD.MOV.U32 R12, RZ, RZ, RZ ;  /* 0x000000ffff0c7224 */ /* 0x000fe200078e00ff */
[----:B------:R-:W-:Y:S01]  /*02a0*/  ISETP.NE.AND P0, PT, R5, RZ, PT ;  /* 0x000000ff0500720c */ /* 0x000fe20003f05270 */
[----:B------:R-:W1:Y:S01]  /*02b0*/  I2F.RP R10, R0 ;  /* 0x00000000000a7306 */ /* 0x000e620000209400 */
[----:B------:R-:W-:-:S04]  /*02c0*/  MOV R14, R7 ;  /* 0x00000007000e7202 */ /* 0x000fc80000000f00 */
[----:B------:R-:W2:Y:S03]  /*02d0*/  LDC.64 R8, c[0x0][0x380] ;  /* 0x0000e000ff087b82 */ /* 0x000ea60000000a00 */
[----:B-1----:R-:W1:Y:S02]  /*02e0*/  MUFU.RCP R10, R10 ;  /* 0x0000000a000a7308 */ /* 0x002e640000001000 */
[----:B-1----:R-:W-:-:S06]  /*02f0*/  VIADD R11, R10, 0xffffffe ;  /* 0x0ffffffe0a0b7836 */ /* 0x002fcc0000000000 */
[----:B------:R1:W3:Y:S02]  /*0300*/  F2I.FTZ.U32.TRUNC.NTZ R13, R11 ;  /* 0x0000000b000d7305 */ /* 0x0002e4000021f000 */
[----:B-1----:R-:W-:Y:S01]  /*0310*/  CS2R R10, SRZ ;  /* 0x00000000000a7805 */ /* 0x002fe2000001ff00 */
[----:B---3--:R-:W-:-:S04]  /*0320*/  IMAD.MOV R15, RZ, RZ, -R13 ;  /* 0x000000ffff0f7224 */ /* 0x008fc800078e0a0d */
[----:B------:R-:W-:-:S04]  /*0330*/  IMAD R15, R15, R0, RZ ;  /* 0x000000000f0f7224 */ /* 0x000fc800078e02ff */
[----:B------:R-:W-:-:S04]  /*0340*/  IMAD.HI.U32 R12, R13, R15, R12 ;  /* 0x0000000f0d0c7227 */ /* 0x000fc800078e000c */
[----:B------:R-:W-:Y:S01]  /*0350*/  IMAD R13, R3, UR7, R2 ;  /* 0x00000007030d7c24 */ /* 0x000fe2000f8e0202 */
[----:B0-2---:R-:W-:-:S07]  /*0360*/  LOP3.LUT R3, RZ, R5, RZ, 0x33, !PT ;  /* 0x00000005ff037212 */ /* 0x005fce00078e33ff */
.L_x_2:
[----:B------:R-:W-:Y:S02]  /*0370*/  IABS R15, R5 ;  /* 0x00000005000f7213 */ /* 0x000fe40000000000 */
[----:B------:R-:W-:-:S03]  /*0380*/  IABS R17, R14 ;  /* 0x0000000e00117213 */ /* 0x000fc60000000000 */
[----:B------:R-:W-:Y:S02]  /*0390*/  IMAD.MOV R16, RZ, RZ, -R15 ;  /* 0x000000ffff107224 */ /* 0x000fe400078e0a0f */
[----:B------:R-:W-:-:S04]  /*03a0*/  IMAD.HI.U32 R15, R12, R17, RZ ;  /* 0x000000110c0f7227 */ /* 0x000fc800078e00ff */
[----:B------:R-:W-:Y:S01]  /*03b0*/  IMAD R17, R15, R16, R17 ;  /* 0x000000100f117224 */ /* 0x000fe200078e0211 */
[----:B------:R-:W-:-:S04]  /*03c0*/  IABS R16, R5 ;  /* 0x0000000500107213 */ /* 0x000fc80000000000 */
[----:B------:R-:W-:-:S13]  /*03d0*/  ISETP.GT.U32.AND P2, PT, R0, R17, PT ;  /* 0x000000110000720c */ /* 0x000fda0003f44070 */
[----:B------:R-:W-:Y:S01]  /*03e0*/  @!P2 IMAD.IADD R17, R17, 0x1, -R16 ;  /* 0x000000011111a824 */ /* 0x000fe200078e0a10 */
[----:B------:R-:W-:Y:S01]  /*03f0*/  LOP3.LUT R16, R14, R5, RZ, 0x3c, !PT ;  /* 0x000000050e107212 */ /* 0x000fe200078e3cff */
[----:B------:R-:W-:-:S03]  /*0400*/  @!P2 VIADD R15, R15, 0x1 ;  /* 0x000000010f0fa836 */ /* 0x000fc60000000000 */
[----:B------:R-:W-:Y:S02]  /*0410*/  ISETP.GE.U32.AND P1, PT, R17, R0, PT ;  /* 0x000000001100720c */ /* 0x000fe40003f26070 */
[----:B------:R-:W-:-:S11]  /*0420*/  ISETP.GE.AND P3, PT, R16, RZ, PT ;  /* 0x000000ff1000720c */ /* 0x000fd60003f66270 */
[----:B------:R-:W-:-:S05]  /*0430*/  @P1 IADD3 R15, PT, PT, R15, 0x1, RZ ;  /* 0x000000010f0f1810 */ /* 0x000fca0007ffe0ff */
[----:B------:R-:W-:-:S05]  /*0440*/  @!P3 IMAD.MOV R15, RZ, RZ, -R15 ;  /* 0x000000ffff0fb224 */ /* 0x000fca00078e0a0f */
[----:B------:R-:W-:-:S05]  /*0450*/  SEL R16, R3, R15, !P0 ;  /* 0x0000000f03107207 */ /* 0x000fca0004000000 */
[--C-:B------:R-:W-:Y:S02]  /*0460*/  IMAD.MOV R17, RZ, RZ, -R16.reuse ;  /* 0x000000ffff117224 */ /* 0x100fe400078e0a10 */
[----:B------:R-:W-:Y:S02]  /*0470*/  IMAD.IADD R15, R13, 0x1, R16 ;  /* 0x000000010d0f7824 */ /* 0x000fe400078e0210 */
[----:B------:R-:W-:-:S04]  /*0480*/  IMAD R16, R5, R17, R14 ;  /* 0x0000001105107224 */ /* 0x000fc800078e020e */
[----:B------:R-:W-:-:S04]  /*0490*/  IMAD R15, R5, R15, R16 ;  /* 0x0000000f050f7224 */ /* 0x000fc800078e0210 */
[----:B------:R-:W-:-:S06]  /*04a0*/  IMAD.WIDE R16, R15, 0x4, R8 ;  /* 0x000000040f107825 */ /* 0x000fcc00078e0208 */
[----:B------:R-:W2:Y:S01]  /*04b0*/  LDG.E R17, desc[UR10][R16.64] ;  /* 0x0000000a10117981 */ /* 0x000ea2000c1e1900 */
[----:B------:R-:W-:-:S04]  /*04c0*/  IADD3 R14, PT, PT, R6, R14, RZ ;  /* 0x0000000e060e7210 */ /* 0x000fc80007ffe0ff */
[----:B------:R-:W-:Y:S01]  /*04d0*/  ISETP.GE.AND P1, PT, R14, R4, PT ;  /* 0x000000040e00720c */ /* 0x000fe20003f26270 */
[C---:B--2---:R-:W-:Y:S01]  /*04e0*/  FADD R11, R17.reuse, R11 ;  /* 0x0000000b110b7221 */ /* 0x044fe20000000000 */
[----:B------:R-:W-:-:S11]  /*04f0*/  FFMA R10, R17, R17, R10 ;  /* 0x00000011110a7223 */ /* 0x000fd6000000000a */
[----:B------:R-:W-:Y:S05]  /*0500*/  @!P1 BRA `(.L_x_2) ;  /* 0xfffffffc00989947 */ /* 0x000fea000383ffff */
.L_x_1:
[----:B------:R-:W-:Y:S05]  /*0510*/  BSYNC.RECONVERGENT B0 ;  /* 0x0000000000007941 */ /* 0x000fea0003800200 */
.L_x_0:
[----:B------:R-:W0:Y:S01]  /*0520*/  S2UR UR5, SR_CgaCtaId ;  /* 0x00000000000579c3 */ /* 0x000e220000008800 */
[----:B------:R-:W1:Y:S01]  /*0530*/  LDCU UR8, c[0x0][0x360] ;  /* 0x00006c00ff0877ac */ /* 0x000e620008000800 */
[----:B------:R-:W-:Y:S01]  /*0540*/  UMOV UR4, 0x400 ;  /* 0x0000040000047882 */ /* 0x000fe20000000000 */
[----:B-1----:R-:W-:Y:S02]  /*0550*/  UISETP.GE.U32.AND UP0, UPT, UR8, 0x2, UPT ;  /* 0x000000020800788c */ /* 0x002fe4000bf06070 */
[----:B0-----:R-:W-:-:S04]  /*0560*/  ULEA UR4, UR5, UR4, 0x18 ;  /* 0x0000000405047291 */ /* 0x001fc8000f8ec0ff */
[----:B------:R-:W-:Y:S02]  /*0570*/  ULEA UR6, UR8, UR4, 0x2 ;  /* 0x0000000408067291 */ /* 0x000fe4000f8e10ff */
[----:B------:R-:W-:-:S04]  /*0580*/  LEA R12, R7, UR4, 0x2 ;  /* 0x00000004070c7c11 */ /* 0x000fc8000f8e10ff */
[----:B------:R-:W-:Y:S01]  /*0590*/  LEA R13, R7, UR6, 0x2 ;  /* 0x00000006070d7c11 */ /* 0x000fe2000f8e10ff */
[----:B------:R0:W-:Y:S04]  /*05a0*/  STS [R12], R11 ;  /* 0x0000000b0c007388 */ /* 0x0001e80000000800 */
[----:B------:R0:W-:Y:S01]  /*05b0*/  STS [R13], R10 ;  /* 0x0000000a0d007388 */ /* 0x0001e20000000800 */
[----:B------:R-:W-:Y:S06]  /*05c0*/  BAR.SYNC.DEFER_BLOCKING 0x0 ;  /* 0x0000000000007b1d */ /* 0x000fec0000010000 */
[----:B------:R-:W-:Y:S05]  /*05d0*/  BRA.U !UP0, `(.L_x_3) ;  /* 0x0000000108507547 */ /* 0x000fea000b800000 */
[----:B------:R-:W-:-:S07]  /*05e0*/  IMAD.U32 R0, RZ, RZ, UR8 ;  /* 0x00000008ff007e24 */ /* 0x000fce000f8e00ff */
.L_x_6:
[----:B0-----:R-:W-:Y:S01]  /*05f0*/  SHF.R.U32.HI R10, RZ, 0x1, R0 ;  /* 0x00000001ff0a7819 */ /* 0x001fe20000011600 */
[----:B------:R-:W-:Y:S03]  /*0600*/  BSSY.RECONVERGENT B0, `(.L_x_4) ;  /* 0x000000d000007945 */ /* 0x000fe60003800200 */
[----:B------:R-:W-:-:S13]  /*0610*/  ISETP.GE.U32.AND P0, PT, R7, R10, PT ;  /* 0x0000000a0700720c */ /* 0x000fda0003f06070 */
[----:B------:R-:W-:Y:S05]  /*0620*/  @P0 BRA `(.L_x_5) ;  /* 0x0000000000280947 */ /* 0x000fea0003800000 */
[C---:B------:R-:W-:Y:S01]  /*0630*/  IMAD R3, R10.reuse, 0x4, R12 ;  /* 0x000000040a037824 */ /* 0x040fe200078e020c */
[----:B------:R-:W-:Y:S01]  /*0640*/  LDS R6, [R12] ;  /* 0x000000000c067984 */ /* 0x000fe20000000800 */
[----:B------:R-:W-:-:S04]  /*0650*/  IMAD R8, R10, 0x4, R13 ;  /* 0x000000040a087824 */ /* 0x000fc800078e020d */
[----:B------:R-:W0:Y:S02]  /*0660*/  LDS R3, [R3] ;  /* 0x0000000003037984 */ /* 0x000e240000000800 */
[----:B0-----:R-:W-:-:S05]  /*0670*/  FADD R6, R3, R6 ;  /* 0x0000000603067221 */ /* 0x001fca0000000000 */
[----:B------:R-:W-:Y:S04]  /*0680*/  STS [R12], R6 ;  /* 0x000000060c007388 */ /* 0x000fe80000000800 */
[----:B------:R-:W-:Y:S04]  /*0690*/  LDS R8, [R8] ;  /* 0x0000000008087984 */ /* 0x000fe80000000800 */
[----:B------:R-:W0:Y:S02]  /*06a0*/  LDS R9, [R13] ;  /* 0x000000000d097984 */ /* 0x000e240000000800 */
[----:B0-----:R-:W-:-:S05]  /*06b0*/  FADD R9, R8, R9 ;  /* 0x0000000908097221 */ /* 0x001fca0000000000 */
[----:B------:R0:W-:Y:S02]  /*06c0*/  STS [R13], R9 ;  /* 0x000000090d007388 */ /* 0x0001e40000000800 */
.L_x_5:
[----:B------:R-:W-:Y:S05]  /*06d0*/  BSYNC.RECONVERGENT B0 ;  /* 0x0000000000007941 */ /* 0x000fea0003800200 */
.L_x_4:
[----:B------:R-:W-:Y:S01]  /*06e0*/  BAR.SYNC.DEFER_BLOCKING 0x0 ;  /* 0x0000000000007b1d */ /* 0x000fe20000010000 */
[----:B------:R-:W-:Y:S02]  /*06f0*/  ISETP.GT.U32.AND P0, PT, R0, 0x3, PT ;  /* 0x000000030000780c */ /* 0x000fe40003f04070 */
[----:B------:R-:W-:-:S11]  /*0700*/  MOV R0, R10 ;  /* 0x0000000a00007202 */ /* 0x000fd60000000f00 */
[----:B------:R-:W-:Y:S05]  /*0710*/  @P0 BRA `(.L_x_6) ;  /* 0xfffffffc00b40947 */ /* 0x000fea000383ffff */
.L_x_3:
[----:B------:R-:W1:Y:S01]  /*0720*/  S2UR UR5, SR_CgaCtaId ;  /* 0x00000000000579c3 */ /* 0x000e620000008800 */
[----:B------:R-:W-:Y:S01]  /*0730*/  UMOV UR4, 0x400 ;  /* 0x0000040000047882 */ /* 0x000fe20000000000 */
[-C--:B------:R-:W-:Y:S02]  /*0740*/  I2FP.F32.S32 R3, R4.reuse ;  /* 0x0000000400037245 */ /* 0x080fe40000201400 */
[----:B------:R-:W-:Y:S02]  /*0750*/  ISETP.GE.AND P2, PT, R7, R4, PT ;  /* 0x000000040700720c */ /* 0x000fe40003f46270 */
[----:B------:R-:W0:Y:S02]  /*0760*/  MUFU.RCP R6, R3 ;  /* 0x0000000300067308 */ /* 0x000e240000001000 */
[----:B0-----:R-:W-:Y:S01]  /*0770*/  FFMA R9, -R3, R6, 1 ;  /* 0x3f80000003097423 */ /* 0x001fe20000000106 */
[----:B-1----:R-:W-:-:S03]  /*0780*/  ULEA UR4, UR5, UR4, 0x18 ;  /* 0x0000000405047291 */ /* 0x002fc6000f8ec0ff */
[----:B------:R-:W-:-:S06]  /*0790*/  FFMA R9, R6, R9, R6 ;  /* 0x0000000906097223 */ /* 0x000fcc0000000006 */
[----:B------:R-:W0:Y:S02]  /*07a0*/  LDS R0, [UR4] ;  /* 0x00000004ff007984 */ /* 0x000e240008000800 */
[----:B0-----:R-:W0:Y:S01]  /*07b0*/  FCHK P0, R0, R3 ;  /* 0x0000000300007302 */ /* 0x001e220000000000 */
[----:B------:R-:W-:-:S04]  /*07c0*/  FFMA R6, R0, R9, RZ ;  /* 0x0000000900067223 */ /* 0x000fc800000000ff */
[----:B------:R-:W-:-:S04]  /*07d0*/  FFMA R8, -R3, R6, R0 ;  /* 0x0000000603087223 */ /* 0x000fc80000000100 */
[----:B------:R-:W-:Y:S01]  /*07e0*/  FFMA R6, R9, R8, R6 ;  /* 0x0000000809067223 */ /* 0x000fe20000000006 */
[----:B0-----:R-:W-:Y:S06]  /*07f0*/  @!P0 BRA `(.L_x_7) ;  /* 0x00000000000c8947 */ /* 0x001fec0003800000 */
[----:B------:R-:W-:-:S07]  /*0800*/  MOV R8, 0x820 ;  /* 0x0000082000087802 */ /* 0x000fce0000000f00 */
[----:B------:R-:W-:Y:S05]  /*0810*/  CALL.REL.NOINC `($__internal_0_$__cuda_sm3x_div_rn_noftz_f32_slowpath) ;  /* 0x0000000400287944 */ /* 0x000fea0003c00000 */
[----:B------:R-:W-:-:S07]  /*0820*/  IMAD.MOV.U32 R6, RZ, RZ, R0 ;  /* 0x000000ffff067224 */ /* 0x000fce00078e0000 */
.L_x_7:
[----:B------:R-:W0:Y:S01]  /*0830*/  LDS R8, [UR6] ;  /* 0x00000006ff087984 */ /* 0x000e220008000800 */
[----:B------:R-:W1:Y:S02]  /*0840*/  MUFU.RCP R0, R3 ;  /* 0x0000000300007308 */ /* 0x000e640000001000 */
[----:B-1----:R-:W-:-:S04]  /*0850*/  FFMA R9, -R3, R0, 1 ;  /* 0x3f80000003097423 */ /* 0x002fc80000000100 */
[----:B------:R-:W-:Y:S02]  /*0860*/  FFMA R0, R0, R9, R0 ;  /* 0x0000000900007223 */ /* 0x000fe40000000000 */
[----:B0-----:R-:W0:Y:S02]  /*0870*/  FCHK P0, R8, R3 ;  /* 0x0000000308007302 */ /* 0x001e240000000000 */
[----:B------:R-:W-:-:S04]  /*0880*/  FFMA R9, R0, R8, RZ ;  /* 0x0000000800097223 */ /* 0x000fc800000000ff */
[----:B------:R-:W-:-:S04]  /*0890*/  FFMA R10, -R3, R9, R8 ;  /* 0x00000009030a7223 */ /* 0x000fc80000000108 */
[----:B------:R-:W-:Y:S01]  /*08a0*/  FFMA R9, R0, R10, R9 ;  /* 0x0000000a00097223 */ /* 0x000fe20000000009 */
[----:B0-----:R-:W-:Y:S06]  /*08b0*/  @!P0 BRA `(.L_x_8) ;  /* 0x0000000000108947 */ /* 0x001fec0003800000 */
[----:B------:R-:W-:Y:S01]  /*08c0*/  IMAD.MOV.U32 R0, RZ, RZ, R8 ;  /* 0x000000ffff007224 */ /* 0x000fe200078e0008 */
[----:B------:R-:W-:-:S07]  /*08d0*/  MOV R8, 0x8f0 ;  /* 0x000008f000087802 */ /* 0x000fce0000000f00 */
[----:B------:R-:W-:Y:S05]  /*08e0*/  CALL.REL.NOINC `($__internal_0_$__cuda_sm3x_div_rn_noftz_f32_slowpath) ;  /* 0x0000000000f47944 */ /* 0x000fea0003c00000 */
[----:B------:R-:W-:-:S07]  /*08f0*/  IMAD.MOV.U32 R9, RZ, RZ, R0 ;  /* 0x000000ffff097224 */ /* 0x000fce00078e0000 */
.L_x_8:
[----:B------:R-:W-:Y:S01]  /*0900*/  BAR.SYNC.DEFER_BLOCKING 0x0 ;  /* 0x0000000000007b1d */ /* 0x000fe20000010000 */
[----:B------:R-:W-:-:S05]  /*0910*/  FFMA R9, -R6, R6, R9 ;  /* 0x0000000606097223 */ /* 0x000fca0000000109 */
[----:B------:R-:W0:Y:S02]  /*0920*/  LDCU UR4, c[0x0][0x3b4] ;  /* 0x00007680ff0477ac */ /* 0x000e240008000800 */
[----:B0-----:R-:W-:Y:S01]  /*0930*/  FADD R16, R9, UR4 ;  /* 0x0000000409107e21 */ /* 0x001fe20008000000 */
[----:B------:R-:W-:Y:S06]  /*0940*/  @P2 EXIT ;  /* 0x000000000000294d */ /* 0x000fec0003800000 */
[-C--:B------:R-:W-:Y:S01]  /*0950*/  IABS R0, R5.reuse ;  /* 0x0000000500007213 */ /* 0x080fe20000000000 */
[----:B------:R-:W0:Y:S01]  /*0960*/  LDC R3, c[0x0][0x3a4] ;  /* 0x0000e900ff037b82 */ /* 0x000e220000000800 */
[C---:B------:R-:W-:Y:S02]  /*0970*/  FSETP.GEU.AND P1, PT, |R16|.reuse, 1.175494350822287508e-38, PT ;  /* 0x008000001000780b */ /* 0x040fe40003f2e200 */
[----:B------:R-:W1:Y:S01]  /*0980*/  I2F.RP R17, R0 ;  /* 0x0000000000117306 */ /* 0x000e620000209400 */
[----:B------:R-:W-:Y:S02]  /*0990*/  ISETP.NE.AND P0, PT, R5, RZ, PT ;  /* 0x000000ff0500720c */ /* 0x000fe40003f05270 */
[----:B------:R-:W-:Y:S02]  /*09a0*/  LOP3.LUT R25, RZ, R5, RZ, 0x33, !PT ;  /* 0x00000005ff197212 */ /* 0x000fe400078e33ff */
[----:B------:R-:W2:Y:S06]  /*09b0*/  LDC.64 R8, c[0x0][0x390] ;  /* 0x0000e400ff087b82 */ /* 0x000eac0000000a00 */
[----:B------:R-:W-:-:S02]  /*09c0*/  @!P1 FMUL R16, R16, 16777216 ;  /* 0x4b80000010109820 */ /* 0x000fc40000400000 */
[----:B------:R-:W3:Y:S01]  /*09d0*/  LDC.64 R10, c[0x0][0x398] ;  /* 0x0000e600ff0a7b82 */ /* 0x000ee20000000a00 */
[----:B-1----:R-:W1:Y:S07]  /*09e0*/  MUFU.RCP R17, R17 ;  /* 0x0000001100117308 */ /* 0x002e6e0000001000 */
[----:B------:R-:W4:Y:S01]  /*09f0*/  LDC.64 R12, c[0x0][0x380] ;  /* 0x0000e000ff0c7b82 */ /* 0x000f220000000a00 */
[----:B------:R-:W5:Y:S07]  /*0a00*/  MUFU.RSQ R24, R16 ;  /* 0x0000001000187308 */ /* 0x000f6e0000001400 */
[----:B------:R-:W0:Y:S01]  /*0a10*/  LDC.64 R14, c[0x0][0x388] ;  /* 0x0000e200ff0e7b82 */ /* 0x000e220000000a00 */
[----:B-1----:R-:W-:-:S04]  /*0a20*/  IADD3 R26, PT, PT, R17, 0xffffffe, RZ ;  /* 0x0ffffffe111a7810 */ /* 0x002fc80007ffe0ff */
[----:B------:R1:W2:Y:S01]  /*0a30*/  F2I.FTZ.U32.TRUNC.NTZ R27, R26 ;  /* 0x0000001a001b7305 */ /* 0x0002a2000021f000 */
[----:B-----5:R-:W-:Y:S01]  /*0a40*/  @!P1 FMUL R24, R24, 4096 ;  /* 0x4580000018189820 */ /* 0x020fe20000400000 */
[----:B-1----:R-:W-:Y:S02]  /*0a50*/  IMAD.MOV.U32 R26, RZ, RZ, RZ ;  /* 0x000000ffff1a7224 */ /* 0x002fe400078e00ff */
[----:B--2---:R-:W-:-:S04]  /*0a60*/  IMAD.MOV R17, RZ, RZ, -R27 ;  /* 0x000000ffff117224 */ /* 0x004fc800078e0a1b */
[----:B------:R-:W-:-:S04]  /*0a70*/  IMAD R17, R17, R0, RZ ;  /* 0x0000000011117224 */ /* 0x000fc800078e02ff */
[----:B------:R-:W-:-:S07]  /*0a80*/  IMAD.HI.U32 R26, R27, R17, R26 ;  /* 0x000000111b1a7227 */ /* 0x000fce00078e001a */
.L_x_9:
[----:B------:R-:W-:Y:S02]  /*0a90*/  IABS R16, R5 ;  /* 0x0000000500107213 */ /* 0x000fe40000000000 */
[----:B------:R-:W-:-:S03]  /*0aa0*/  IABS R17, R7 ;  /* 0x0000000700117213 */ /* 0x000fc60000000000 */
[----:B------:R-:W-:Y:S02]  /*0ab0*/  IMAD.MOV R18, RZ, RZ, -R16 ;  /* 0x000000ffff127224 */ /* 0x000fe400078e0a10 */
[----:B------:R-:W-:-:S04]  /*0ac0*/  IMAD.HI.U32 R16, R26, R17, RZ ;  /* 0x000000111a107227 */ /* 0x000fc800078e00ff */
[----:B------:R-:W-:Y:S01]  /*0ad0*/  IMAD R17, R16, R18, R17 ;  /* 0x0000001210117224 */ /* 0x000fe200078e0211 */
[----:B------:R-:W-:-:S04]  /*0ae0*/  IABS R18, R5 ;  /* 0x0000000500127213 */ /* 0x000fc80000000000 */
[----:B------:R-:W-:-:S13]  /*0af0*/  ISETP.GT.U32.AND P2, PT, R0, R17, PT ;  /* 0x000000110000720c */ /* 0x000fda0003f44070 */
[----:B------:R-:W-:Y:S01]  /*0b00*/  @!P2 IADD3 R17, PT, PT, R17, -R18, RZ ;  /* 0x800000121111a210 */ /* 0x000fe20007ffe0ff */
[----:B------:R-:W-:-:S03]  /*0b10*/  @!P2 VIADD R16, R16, 0x1 ;  /* 0x000000011010a836 */ /* 0x000fc60000000000 */
[----:B------:R-:W-:Y:S02]  /*0b20*/  ISETP.GE.U32.AND P1, PT, R17, R0, PT ;  /* 0x000000001100720c */ /* 0x000fe40003f26070 */
[----:B------:R-:W-:-:S04]  /*0b30*/  LOP3.LUT R17, R7, R5, RZ, 0x3c, !PT ;  /* 0x0000000507117212 */ /* 0x000fc800078e3cff */
[----:B------:R-:W-:-:S07]  /*0b40*/  ISETP.GE.AND P3, PT, R17, RZ, PT ;  /* 0x000000ff1100720c */ /* 0x000fce0003f66270 */
[----:B------:R-:W-:-:S06]  /*0b50*/  @P1 VIADD R16, R16, 0x1 ;  /* 0x0000000110101836 */ /* 0x000fcc0000000000 */
[----:B------:R-:W-:-:S05]  /*0b60*/  @!P3 IMAD.MOV R16, RZ, RZ, -R16 ;  /* 0x000000ffff10b224 */ /* 0x000fca00078e0a10 */
[----:B------:R-:W-:-:S04]  /*0b70*/  SEL R17, R25, R16, !P0 ;  /* 0x0000001019117207 */ /* 0x000fc80004000000 */
[----:B------:R-:W-:Y:S01]  /*0b80*/  IADD3 R16, PT, PT, -R17, RZ, RZ ;  /* 0x000000ff11107210 */ /* 0x000fe20007ffe1ff */
[----:B------:R-:W-:-:S04]  /*0b90*/  IMAD.IADD R19, R2, 0x1, R17 ;  /* 0x0000000102137824 */ /* 0x000fc800078e0211 */
[----:B------:R-:W-:Y:S02]  /*0ba0*/  IMAD R16, R5, R16, R7 ;  /* 0x0000001005107224 */ /* 0x000fe400078e0207 */
[----:B01----:R-:W-:-:S04]  /*0bb0*/  IMAD R23, R3, UR7, R19 ;  /* 0x0000000703177c24 */ /* 0x003fc8000f8e0213 */
[----:B------:R-:W-:-:S04]  /*0bc0*/  IMAD R23, R5, R23, R16 ;  /* 0x0000001705177224 */ /* 0x000fc800078e0210 */
[----:B----4-:R-:W-:-:S04]  /*0bd0*/  IMAD.WIDE R20, R23, 0x4, R12 ;  /* 0x0000000417147825 */ /* 0x010fc800078e020c */
[C---:B------:R-:W-:Y:S02]  /*0be0*/  IMAD.WIDE R16, R19.reuse, 0x4, R8 ;  /* 0x0000000413107825 */ /* 0x040fe400078e0208 */
[----:B------:R-:W2:Y:S02]  /*0bf0*/  LDG.E R21, desc[UR10][R20.64] ;  /* 0x0000000a14157981 */ /* 0x000ea4000c1e1900 */
[----:B---3--:R-:W-:Y:S02]  /*0c00*/  IMAD.WIDE R18, R19, 0x4, R10 ;  /* 0x0000000413127825 */ /* 0x008fe400078e020a */
[----:B------:R-:W3:Y:S04]  /*0c10*/  LDG.E R16, desc[UR10][R16.64] ;  /* 0x0000000a10107981 */ /* 0x000ee8000c1e1900 */
[----:B------:R-:W3:Y:S01]  /*0c20*/  LDG.E R18, desc[UR10][R18.64] ;  /* 0x0000000a12127981 */ /* 0x000ee2000c1e1900 */
[----:B------:R-:W-:-:S04]  /*0c30*/  IMAD.WIDE R22, R23, 0x4, R14 ;  /* 0x0000000417167825 */ /* 0x000fc800078e020e */
[----:B------:R-:W-:-:S05]  /*0c40*/  VIADD R7, R7, UR8 ;  /* 0x0000000807077c36 */ /* 0x000fca0008000000 */
[----:B------:R-:W-:Y:S01]  /*0c50*/  ISETP.GE.AND P1, PT, R7, R4, PT ;  /* 0x000000040700720c */ /* 0x000fe20003f26270 */
[----:B--2---:R-:W-:-:S04]  /*0c60*/  FADD R27, R21, -R6 ;  /* 0x80000006151b7221 */ /* 0x004fc80000000000 */
[----:B------:R-:W-:-:S04]  /*0c70*/  FMUL R27, R24, R27 ;  /* 0x0000001b181b7220 */ /* 0x000fc80000400000 */
[----:B---3--:R-:W-:-:S05]  /*0c80*/  FFMA R27, R27, R16, R18 ;  /* 0x000000101b1b7223 */ /* 0x008fca0000000012 */
[----:B------:R1:W-:Y:S01]  /*0c90*/  STG.E desc[UR10][R22.64], R27 ;  /* 0x0000001b16007986 */ /* 0x0003e2000c10190a */
[----:B------:R-:W-:Y:S05]  /*0ca0*/  @!P1 BRA `(.L_x_9) ;  /* 0xfffffffc00789947 */ /* 0x000fea000383ffff */
[----:B------:R-:W-:Y:S05]  /*0cb0*/  EXIT ;  /* 0x000000000000794d */ /* 0x000fea0003800000 */
        .weak           $__internal_0_$__cuda_sm3x_div_rn_noftz_f32_slowpath
        .type           $__internal_0_$__cuda_sm3x_div_rn_noftz_f32_slowpath,@function
        .size           $__internal_0_$__cuda_sm3x_div_rn_noftz_f32_slowpath,(.L_x_19 - $__internal_0_$__cuda_sm3x_div_rn_noftz_f32_slowpath)
$__internal_0_$__cuda_sm3x_div_rn_noftz_f32_slowpath:
[--C-:B------:R-:W-:Y:S01]  /*0cc0*/  SHF.R.U32.HI R10, RZ, 0x17, R3.reuse ;  /* 0x00000017ff0a7819 */ /* 0x100fe20000011603 */
[----:B------:R-:W-:Y:S01]  /*0cd0*/  IMAD.MOV.U32 R11, RZ, RZ, R3 ;  /* 0x000000ffff0b7224 */ /* 0x000fe200078e0003 */
[----:B------:R-:W-:Y:S02]  /*0ce0*/  SHF.R.U32.HI R9, RZ, 0x17, R0 ;  /* 0x00000017ff097819 */ /* 0x000fe40000011600 */
[----:B------:R-:W-:Y:S02]  /*0cf0*/  LOP3.LUT R10, R10, 0xff, RZ, 0xc0, !PT ;  /* 0x000000ff0a0a7812 */ /* 0x000fe400078ec0ff */
[----:B------:R-:W-:-:S03]  /*0d00*/  LOP3.LUT R14, R9, 0xff, RZ, 0xc0, !PT ;  /* 0x000000ff090e7812 */ /* 0x000fc600078ec0ff */
[----:B------:R-:W-:Y:S01]  /*0d10*/  VIADD R13, R10, 0xffffffff ;  /* 0xffffffff0a0d7836 */ /* 0x000fe20000000000 */
[----:B------:R-:W-:-:S04]  /*0d20*/  IADD3 R12, PT, PT, R14, -0x1, RZ ;  /* 0xffffffff0e0c7810 */ /* 0x000fc80007ffe0ff */
[----:B------:R-:W-:-:S04]  /*0d30*/  ISETP.GT.U32.AND P0, PT, R13, 0xfd, PT ;  /* 0x000000fd0d00780c */ /* 0x000fc80003f04070 */
[----:B------:R-:W-:-:S13]  /*0d40*/  ISETP.GT.U32.OR P0, PT, R12, 0xfd, P0 ;  /* 0x000000fd0c00780c */ /* 0x000fda0000704470 */
[----:B------:R-:W-:Y:S01]  /*0d50*/  @!P0 IMAD.MOV.U32 R9, RZ, RZ, RZ ;  /* 0x000000ffff098224 */ /* 0x000fe200078e00ff */
[----:B------:R-:W-:Y:S06]  /*0d60*/  @!P0 BRA `(.L_x_10) ;  /* 0x00000000005c8947 */ /* 0x000fec0003800000 */
[----:B------:R-:W-:Y:S02]  /*0d70*/  FSETP.GTU.FTZ.AND P0, PT, |R0|, +INF , PT ;  /* 0x7f8000000000780b */ /* 0x000fe40003f1c200 */
[----:B------:R-:W-:-:S04]  /*0d80*/  FSETP.GTU.FTZ.AND P1, PT, |R3|, +INF , PT ;  /* 0x7f8000000300780b */ /* 0x000fc80003f3c200 */
[----:B------:R-:W-:-:S13]  /*0d90*/  PLOP3.LUT P0, PT, P0, P1, PT, 0xf8, 0x8f ;  /* 0x00000000008f781c */ /* 0x000fda0000703f70 */
[----:B------:R-:W-:Y:S05]  /*0da0*/  @P0 BRA `(.L_x_11) ;  /* 0x0000000400440947 */ /* 0x000fea0003800000 */
[----:B------:R-:W-:-:S13]  /*0db0*/  LOP3.LUT P0, RZ, R11, 0x7fffffff, R0, 0xc8, !PT ;  /* 0x7fffffff0bff7812 */ /* 0x000fda000780c800 */
[----:B------:R-:W-:Y:S05]  /*0dc0*/  @!P0 BRA `(.L_x_12) ;  /* 0x0000000400348947 */ /* 0x000fea0003800000 */
[C---:B------:R-:W-:Y:S02]  /*0dd0*/  FSETP.NEU.FTZ.AND P3, PT, |R0|.reuse, +INF , PT ;  /* 0x7f8000000000780b */ /* 0x040fe40003f7d200 */
[----:B------:R-:W-:Y:S02]  /*0de0*/  FSETP.NEU.FTZ.AND P1, PT, |R3|, +INF , PT ;  /* 0x7f8000000300780b */ /* 0x000fe40003f3d200 */
[----:B------:R-:W-:-:S11]  /*0df0*/  FSETP.NEU.FTZ.AND P0, PT, |R0|, +INF , PT ;  /* 0x7f8000000000780b */ /* 0x000fd60003f1d200 */
[----:B------:R-:W-:Y:S05]  /*0e00*/  @!P1 BRA !P3, `(.L_x_12) ;  /* 0x0000000400249947 */ /* 0x000fea0005800000 */
[----:B------:R-:W-:-:S04]  /*0e10*/  LOP3.LUT P3, RZ, R0, 0x7fffffff, RZ, 0xc0, !PT ;  /* 0x7fffffff00ff7812 */ /* 0x000fc8000786c0ff */
[----:B------:R-:W-:-:S13]  /*0e20*/  PLOP3.LUT P1, PT, P1, P3, PT, 0x2f, 0xf2 ;  /* 0x0000000000f2781c */ /* 0x000fda0000f26577 */
[----:B------:R-:W-:Y:S05]  /*0e30*/  @P1 BRA `(.L_x_13) ;  /* 0x0000000400101947 */ /* 0x000fea0003800000 */
[----:B------:R-:W-:-:S04]  /*0e40*/  LOP3.LUT P1, RZ, R11, 0x7fffffff, RZ, 0xc0, !PT ;  /* 0x7fffffff0bff7812 */ /* 0x000fc8000782c0ff */
[----:B------:R-:W-:-:S13]  /*0e50*/  PLOP3.LUT P0, PT, P0, P1, PT, 0x2f, 0xf2 ;  /* 0x0000000000f2781c */ /* 0x000fda0000702577 */
[----:B------:R-:W-:Y:S05]  /*0e60*/  @P0 BRA `(.L_x_14) ;  /* 0x0000000000f80947 */ /* 0x000fea0003800000 */
[----:B------:R-:W-:Y:S02]  /*0e70*/  ISETP.GE.AND P0, PT, R12, RZ, PT ;  /* 0x000000ff0c00720c */ /* 0x000fe40003f06270 */
[----:B------:R-:W-:-:S11]  /*0e80*/  ISETP.GE.AND P1, PT, R13, RZ, PT ;  /* 0x000000ff0d00720c */ /* 0x000fd60003f26270 */
[----:B------:R-:W-:Y:S01]  /*0e90*/  @P0 IMAD.MOV.U32 R9, RZ, RZ, RZ ;  /* 0x000000ffff090224 */ /* 0x000fe200078e00ff */
[----:B------:R-:W-:Y:S01]  /*0ea0*/  @!P0 MOV R9, 0xffffffc0 ;  /* 0xffffffc000098802 */ /* 0x000fe20000000f00 */
[----:B------:R-:W-:Y:S01]  /*0eb0*/  @!P0 FFMA R0, R0, 1.84467440737095516160e+19, RZ ;  /* 0x5f80000000008823 */ /* 0x000fe200000000ff */
[----:B------:R-:W-:-:S03]  /*0ec0*/  @!P1 FFMA R11, R3, 1.84467440737095516160e+19, RZ ;  /* 0x5f800000030b9823 */ /* 0x000fc600000000ff */
[----:B------:R-:W-:-:S07]  /*0ed0*/  @!P1 VIADD R9, R9, 0x40 ;  /* 0x0000004009099836 */ /* 0x000fce0000000000 */
.L_x_10:
[----:B------:R-:W-:-:S05]  /*0ee0*/  LEA R12, R10, 0xc0800000, 0x17 ;  /* 0xc08000000a0c7811 */ /* 0x000fca00078eb8ff */
[----:B------:R-:W-:Y:S02]  /*0ef0*/  IMAD.IADD R12, R11, 0x1, -R12 ;  /* 0x000000010b0c7824 */ /* 0x000fe400078e0a0c */
[----:B------:R-:W-:Y:S02]  /*0f00*/  VIADD R11, R14, 0xffffff81 ;  /* 0xffffff810e0b7836 */ /* 0x000fe40000000000 */
[----:B------:R0:W1:Y:S01]  /*0f10*/  MUFU.RCP R13, R12 ;  /* 0x0000000c000d7308 */ /* 0x0000620000001000 */
[----:B------:R-:W-:Y:S01]  /*0f20*/  FADD.FTZ R15, -R12, -RZ ;  /* 0x800000ff0c0f7221 */ /* 0x000fe20000010100 */
[C---:B------:R-:W-:Y:S01]  /*0f30*/  IMAD R0, R11.reuse, -0x800000, R0 ;  /* 0xff8000000b007824 */ /* 0x040fe200078e0200 */
[----:B0-----:R-:W-:-:S04]  /*0f40*/  IADD3 R12, PT, PT, R11, 0x7f, -R10 ;  /* 0x0000007f0b0c7810 */ /* 0x001fc80007ffe80a */
[----:B------:R-:W-:Y:S01]  /*0f50*/  IADD3 R9, PT, PT, R12, R9, RZ ;  /* 0x000000090c097210 */ /* 0x000fe20007ffe0ff */
[----:B-1----:R-:W-:-:S04]  /*0f60*/  FFMA R14, R13, R15, 1 ;  /* 0x3f8000000d0e7423 */ /* 0x002fc8000000000f */
[----:B------:R-:W-:-:S04]  /*0f70*/  FFMA R16, R13, R14, R13 ;  /* 0x0000000e0d107223 */ /* 0x000fc8000000000d */
[----:B------:R-:W-:-:S04]  /*0f80*/  FFMA R13, R0, R16, RZ ;  /* 0x00000010000d7223 */ /* 0x000fc800000000ff */
[----:B------:R-:W-:-:S04]  /*0f90*/  FFMA R14, R15, R13, R0 ;  /* 0x0000000d0f0e7223 */ /* 0x000fc80000000000 */
[----:B------:R-:W-:-:S04]  /*0fa0*/  FFMA R13, R16, R14, R13 ;  /* 0x0000000e100d7223 */ /* 0x000fc8000000000d */
[----:B------:R-:W-:-:S04]  /*0fb0*/  FFMA R14, R15, R13, R0 ;  /* 0x0000000d0f0e7223 */ /* 0x000fc80000000000 */
[----:B------:R-:W-:-:S05]  /*0fc0*/  FFMA R0, R16, R14, R13 ;  /* 0x0000000e10007223 */ /* 0x000fca000000000d */
[----:B------:R-:W-:-:S04]  /*0fd0*/  SHF.R.U32.HI R10, RZ, 0x17, R0 ;  /* 0x00000017ff0a7819 */ /* 0x000fc80000011600 */
[----:B------:R-:W-:-:S05]  /*0fe0*/  LOP3.LUT R10, R10, 0xff, RZ, 0xc0, !PT ;  /* 0x000000ff0a0a7812 */ /* 0x000fca00078ec0ff */
[----:B------:R-:W-:-:S04]  /*0ff0*/  IMAD.IADD R15, R10, 0x1, R9 ;  /* 0x000000010a0f7824 */ /* 0x000fc800078e0209 */
[----:B------:R-:W-:-:S05]  /*1000*/  VIADD R10, R15, 0xffffffff ;  /* 0xffffffff0f0a7836 */ /* 0x000fca0000000000 */
[----:B------:R-:W-:-:S13]  /*1010*/  ISETP.GE.U32.AND P0, PT, R10, 0xfe, PT ;  /* 0x000000fe0a00780c */ /* 0x000fda0003f06070 */
[----:B------:R-:W-:Y:S05]  /*1020*/  @!P0 BRA `(.L_x_15) ;  /* 0x0000000000808947 */ /* 0x000fea0003800000 */
[----:B------:R-:W-:-:S13]  /*1030*/  ISETP.GT.AND P0, PT, R15, 0xfe, PT ;  /* 0x000000fe0f00780c */ /* 0x000fda0003f04270 */
[----:B------:R-:W-:Y:S05]  /*1040*/  @P0 BRA `(.L_x_16) ;  /* 0x00000000006c0947 */ /* 0x000fea0003800000 */
[----:B------:R-:W-:-:S13]  /*1050*/  ISETP.GE.AND P0, PT, R15, 0x1, PT ;  /* 0x000000010f00780c */ /* 0x000fda0003f06270 */
[----:B------:R-:W-:Y:S05]  /*1060*/  @P0 BRA `(.L_x_17) ;  /* 0x0000000000980947 */ /* 0x000fea0003800000 */
[----:B------:R-:W-:Y:S02]  /*1070*/  ISETP.GE.AND P0, PT, R15, -0x18, PT ;  /* 0xffffffe80f00780c */ /* 0x000fe40003f06270 */
[----:B------:R-:W-:-:S11]  /*1080*/  LOP3.LUT R0, R0, 0x80000000, RZ, 0xc0, !PT ;  /* 0x8000000000007812 */ /* 0x000fd600078ec0ff */
[----:B------:R-:W-:Y:S05]  /*1090*/  @!P0 BRA `(.L_x_17) ;  /* 0x00000000008c8947 */ /* 0x000fea0003800000 */
[CCC-:B------:R-:W-:Y:S01]  /*10a0*/  FFMA.RZ R9, R16.reuse, R14.reuse, R13.reuse ;  /* 0x0000000e10097223 */ /* 0x1c0fe2000000c00d */
[C---:B------:R-:W-:Y:S01]  /*10b0*/  IADD3 R12, PT, PT, R15.reuse, 0x20, RZ ;  /* 0x000000200f0c7810 */ /* 0x040fe20007ffe0ff */
[CCC-:B------:R-:W-:Y:S01]  /*10c0*/  FFMA.RM R10, R16.reuse, R14.reuse, R13.reuse ;  /* 0x0000000e100a7223 */ /* 0x1c0fe2000000400d */
[----:B------:R-:W-:Y:S02]  /*10d0*/  ISETP.NE.AND P3, PT, R15, RZ, PT ;  /* 0x000000ff0f00720c */ /* 0x000fe40003f65270 */
[----:B------:R-:W-:Y:S01]  /*10e0*/  LOP3.LUT R11, R9, 0x7fffff, RZ, 0xc0, !PT ;  /* 0x007fffff090b7812 */ /* 0x000fe200078ec0ff */
[----:B------:R-:W-:Y:S01]  /*10f0*/  FFMA.RP R9, R16, R14, R13 ;  /* 0x0000000e10097223 */ /* 0x000fe2000000800d */
[----:B------:R-:W-:Y:S01]  /*1100*/  IMAD.MOV R13, RZ, RZ, -R15 ;  /* 0x000000ffff0d7224 */ /* 0x000fe200078e0a0f */
[----:B------:R-:W-:Y:S02]  /*1110*/  ISETP.NE.AND P1, PT, R15, RZ, PT ;  /* 0x000000ff0f00720c */ /* 0x000fe40003f25270 */
[----:B------:R-:W-:-:S02]  /*1120*/  LOP3.LUT R11, R11, 0x800000, RZ, 0xfc, !PT ;  /* 0x008000000b0b7812 */ /* 0x000fc400078efcff */
[----:B------:R-:W-:Y:S02]  /*1130*/  FSETP.NEU.FTZ.AND P0, PT, R9, R10, PT ;  /* 0x0000000a0900720b */ /* 0x000fe40003f1d000 */
[----:B------:R-:W-:Y:S02]  /*1140*/  SHF.L.U32 R12, R11, R12, RZ ;  /* 0x0000000c0b0c7219 */ /* 0x000fe400000006ff */
[----:B------:R-:W-:Y:S02]  /*1150*/  SEL R10, R13, RZ, P3 ;  /* 0x000000ff0d0a7207 */ /* 0x000fe40001800000 */
[----:B------:R-:W-:Y:S02]  /*1160*/  ISETP.NE.AND P1, PT, R12, RZ, P1 ;  /* 0x000000ff0c00720c */ /* 0x000fe40000f25270 */
[----:B------:R-:W-:Y:S02]  /*1170*/  SHF.R.U32.HI R10, RZ, R10, R11 ;  /* 0x0000000aff0a7219 */ /* 0x000fe4000001160b */
[----:B------:R-:W-:-:S02]  /*1180*/  PLOP3.LUT P0, PT, P0, P1, PT, 0xf8, 0x8f ;  /* 0x00000000008f781c */ /* 0x000fc40000703f70 */
[----:B------:R-:W-:Y:S02]  /*1190*/  SHF.R.U32.HI R12, RZ, 0x1, R10 ;  /* 0x00000001ff0c7819 */ /* 0x000fe4000001160a */
[----:B------:R-:W-:-:S04]  /*11a0*/  SEL R9, RZ, 0x1, !P0 ;  /* 0x00000001ff097807 */ /* 0x000fc80004000000 */
[----:B------:R-:W-:-:S04]  /*11b0*/  LOP3.LUT R9, R9, 0x1, R12, 0xf8, !PT ;  /* 0x0000000109097812 */ /* 0x000fc800078ef80c */
[----:B------:R-:W-:-:S05]  /*11c0*/  LOP3.LUT R9, R9, R10, RZ, 0xc0, !PT ;  /* 0x0000000a09097212 */ /* 0x000fca00078ec0ff */
[----:B------:R-:W-:-:S05]  /*11d0*/  IMAD.IADD R9, R12, 0x1, R9 ;  /* 0x000000010c097824 */ /* 0x000fca00078e0209 */
[----:B------:R-:W-:Y:S01]  /*11e0*/  LOP3.LUT R0, R9, R0, RZ, 0xfc, !PT ;  /* 0x0000000009007212 */ /* 0x000fe200078efcff */
[----:B------:R-:W-:Y:S06]  /*11f0*/  BRA `(.L_x_17) ;  /* 0x0000000000347947 */ /* 0x000fec0003800000 */
.L_x_16:
[----:B------:R-:W-:-:S04]  /*1200*/  LOP3.LUT R0, R0, 0x80000000, RZ, 0xc0, !PT ;  /* 0x8000000000007812 */ /* 0x000fc800078ec0ff */
[----:B------:R-:W-:Y:S01]  /*1210*/  LOP3.LUT R0, R0, 0x7f800000, RZ, 0xfc, !PT ;  /* 0x7f80000000007812 */ /* 0x000fe200078efcff */
[----:B------:R-:W-:Y:S06]  /*1220*/  BRA `(.L_x_17) ;  /* 0x0000000000287947 */ /* 0x000fec0003800000 */
.L_x_15:
[----:B------:R-:W-:Y:S01]  /*1230*/  LEA R0, R9, R0, 0x17 ;  /* 0x0000000009007211 */ /* 0x000fe200078eb8ff */
[----:B------:R-:W-:Y:S06]  /*1240*/  BRA `(.L_x_17) ;  /* 0x0000000000207947 */ /* 0x000fec0003800000 */
.L_x_14:
[----:B------:R-:W-:-:S04]  /*1250*/  LOP3.LUT R0, R11, 0x80000000, R0, 0x48, !PT ;  /* 0x800000000b007812 */ /* 0x000fc800078e4800 */
[----:B------:R-:W-:Y:S01]  /*1260*/  LOP3.LUT R0, R0, 0x7f800000, RZ, 0xfc, !PT ;  /* 0x7f80000000007812 */ /* 0x000fe200078efcff */
[----:B------:R-:W-:Y:S06]  /*1270*/  BRA `(.L_x_17) ;  /* 0x0000000000147947 */ /* 0x000fec0003800000 */
.L_x_13:
[----:B------:R-:W-:Y:S01]  /*1280*/  LOP3.LUT R0, R11, 0x80000000, R0, 0x48, !PT ;  /* 0x800000000b007812 */ /* 0x000fe200078e4800 */
[----:B------:R-:W-:Y:S06]  /*1290*/  BRA `(.L_x_17) ;  /* 0x00000000000c7947 */ /* 0x000fec0003800000 */
.L_x_12:
[----:B------:R-:W0:Y:S01]  /*12a0*/  MUFU.RSQ R0, -QNAN ;  /* 0xffc0000000007908 */ /* 0x000e220000001400 */
[----:B------:R-:W-:Y:S05]  /*12b0*/  BRA `(.L_x_17) ;  /* 0x0000000000047947 */ /* 0x000fea0003800000 */
.L_x_11:
[----:B------:R-:W-:-:S07]  /*12c0*/  FADD.FTZ R0, R0, R3 ;  /* 0x0000000300007221 */ /* 0x000fce0000010000 */
.L_x_17:
[----:B------:R-:W-:-:S04]  /*12d0*/  IMAD.MOV.U32 R9, RZ, RZ, 0x0 ;  /* 0x00000000ff097424 */ /* 0x000fc800078e00ff */
[----:B0-----:R-:W-:Y:S05]  /*12e0*/  RET.REL.NODEC R8 `(_Z22groupNormForwardKernelPKfPfS0_S0_iiiiif) ;  /* 0xffffffec08447950 */ /* 0x001fea0003c3ffff */
.L_x_18:
[----:B------:R-:W-:-:S00]  /*12f0*/  BRA `(.L_x_18) ;  /* 0xfffffffc00fc7947 */ /* 0x000fc0000383ffff */
[----:B------:R-:W-:-:S00]  /*1300*/  NOP ;  /* 0x0000000000007918 */ /* 0x000fc00000000000 */
[----:B------:R-:W-:-:S00]  /*1310*/  NOP ;  /* 0x0000000000007918 */ /* 0x000fc00000000000 */
[----:B------:R-:W-:-:S00]  /*1320*/  NOP ;  /* 0x0000000000007918 */ /* 0x000fc00000000000 */
[----:B------:R-:W-:-:S00]  /*1330*/  NOP ;  /* 0x0000000000007918 */ /* 0x000fc00000000000 */
[----:B------:R-:W-:-:S00]  /*1340*/  NOP ;  /* 0x0000000000007918 */ /* 0x000fc00000000000 */
[----:B------:R-:W-:-:S00]  /*1350*/  NOP ;  /* 0x0000000000007918 */ /* 0x000fc00000000000 */
[----:B------:R-:W-:-:S00]  /*1360*/  NOP ;  /* 0x0000000000007918 */ /* 0x000fc00000000000 */
[----:B------:R-:W-:-:S00]  /*1370*/  NOP ;  /* 0x0000000000007918 */ /* 0x000fc00000000000 */
.L_x_19:


//--------------------- .nv.shared._Z22groupNormForwardKernelPKfPfS0_S0_iiiiif --------------------------
	.section	.nv.shared._Z22groupNormForwardKernelPKfPfS0_S0_iiiiif,"aw",@nobits
	.sectionflags	@""
	.align	16
	.zero		1024


//--------------------- .nv.shared.reserved.0     --------------------------
	.section	.nv.shared.reserved.0,"aw",@nobits
	.weak		__nv_reservedSMEM_offset_0_alias
	.size		__nv_reservedSMEM_offset_0_alias, 0, 64
	.other		__nv_reservedSMEM_offset_0_alias,@"STO_CUDA_RESERVED_SHARED STV_DEFAULT"
__nv_reservedSMEM_offset_0_alias:
	.zero		0
	.zero		64


//--------------------- .nv.constant0._Z22groupNormForwardKernelPKfPfS0_S0_iiiiif --------------------------
	.section	.nv.constant0._Z22groupNormForwardKernelPKfPfS0_S0_iiiiif,"a",@progbits
	.sectionflags	@""
	.align	4
.nv.constant0._Z22groupNormForwardKernelPKfPfS0_S0_iiiiif:
	.zero		952


//--------------------- SYMBOLS --------------------------

	.type		.nv.reservedSmem.offset0,@object
	.size		.nv.reservedSmem.offset0,0x4
	.type		.nv.reservedSmem.cap,@object
	.size		.nv.reservedSmem.cap,0x4
